//
// Generated by NVIDIA NVVM Compiler
//
// Compiler Build ID: CL-36424714
// Cuda compilation tools, release 13.0, V13.0.88
// Based on NVVM 20.0.0
//

.version 9.0
.target sm_100
.address_size 64

	// .globl	_Z7dotprodPiS_S_i
.extern .func  (.param .b32 func_retval0) vprintf
(
	.param .b64 vprintf_param_0,
	.param .b64 vprintf_param_1
)
;
// _ZZ7dotprodPiS_S_iE1d has been demoted
.global .align 1 .b8 $str[8] = {100, 32, 61, 32, 37, 100, 10};

.visible .entry _Z7dotprodPiS_S_i(
	.param .u64 .ptr .align 1 _Z7dotprodPiS_S_i_param_0,
	.param .u64 .ptr .align 1 _Z7dotprodPiS_S_i_param_1,
	.param .u64 .ptr .align 1 _Z7dotprodPiS_S_i_param_2,
	.param .u32 _Z7dotprodPiS_S_i_param_3
)
{
	.local .align 8 .b8 	__local_depot0[8];
	.reg .b64 	%SP;
	.reg .b64 	%SPL;
	.reg .pred 	%p<2>;
	.reg .b32 	%r<13>;
	.reg .b64 	%rd<15>;
	// demoted variable
	.shared .align 4 .u32 _ZZ7dotprodPiS_S_iE1d;
	mov.u64 	%SPL, __local_depot0;
	cvta.local.u64 	%SP, %SPL;
	ld.param.u64 	%rd1, [_Z7dotprodPiS_S_i_param_0];
	ld.param.u64 	%rd2, [_Z7dotprodPiS_S_i_param_1];
	ld.param.u64 	%rd3, [_Z7dotprodPiS_S_i_param_2];
	ld.param.u32 	%r2, [_Z7dotprodPiS_S_i_param_3];
	mov.u32 	%r1, %tid.x;
	mov.b32 	%r3, 0;
	st.shared.u32 	[_ZZ7dotprodPiS_S_iE1d], %r3;
	setp.ge.s32 	%p1, %r1, %r2;
	@%p1 bra 	$L__BB0_2;
	cvta.to.global.u64 	%rd4, %rd1;
	cvta.to.global.u64 	%rd5, %rd2;
	cvta.to.global.u64 	%rd6, %rd3;
	mul.wide.u32 	%rd7, %r1, 4;
	add.s64 	%rd8, %rd4, %rd7;
	ld.global.u32 	%r4, [%rd8];
	add.s64 	%rd9, %rd5, %rd7;
	ld.global.u32 	%r5, [%rd9];
	mul.lo.s32 	%r6, %r5, %r4;
	add.s64 	%rd10, %rd6, %rd7;
	st.global.u32 	[%rd10], %r6;
	ld.global.u32 	%r7, [%rd8];
	ld.global.u32 	%r8, [%rd9];
	mul.lo.s32 	%r9, %r8, %r7;
	st.shared.u32 	[_ZZ7dotprodPiS_S_iE1d], %r9;
$L__BB0_2:
	add.u64 	%rd11, %SP, 0;
	add.u64 	%rd12, %SPL, 0;
	bar.sync 	0;
	ld.shared.u32 	%r10, [_ZZ7dotprodPiS_S_iE1d];
	st.local.u32 	[%rd12], %r10;
	mov.u64 	%rd13, $str;
	cvta.global.u64 	%rd14, %rd13;
	{ // callseq 0, 0
	.param .b64 param0;
	st.param.b64 	[param0], %rd14;
	.param .b64 param1;
	st.param.b64 	[param1], %rd11;
	.param .b32 retval0;
	call.uni (retval0), 
	vprintf, 
	(
	param0, 
	param1
	);
	ld.param.b32 	%r11, [retval0];
	} // callseq 0
	ret;

}


// ===== COMPILED SASS (sm_100) =====

	.target	sm_100

	.elftype	@"ET_EXEC"


//--------------------- .note.nv.tkinfo           --------------------------
	.section	.note.nv.tkinfo,"",@"SHT_NOTE"
	.sectionflags	@"SHF_NOTE_NV_TKINFO"
	.tkinfo
        /*0018*/ 	.word	0x00000002
        /*0030*/ 	.string	""
        /*0030*/ 	.string	"ptxas"
        /*0030*/ 	.string	"Cuda compilation tools, release 13.0, V13.0.88"
        /*0030*/ 	.string	"Build cuda_13.0.r13.0/compiler.36424714_0"
        /*0030*/ 	.string	"-arch sm_100 -m 64 "



//--------------------- .note.nv.cuinfo           --------------------------
	.section	.note.nv.cuinfo,"",@"SHT_NOTE"
	.sectionflags	@"SHF_NOTE_NV_CUINFO"
        /*0018*/ 	.short	0x0002
        /*001a*/ 	.short	0x0064
        /*001c*/ 	.short	0x0082
	.zero		2


//--------------------- .nv.info                  --------------------------
	.section	.nv.info,"",@"SHT_CUDA_INFO"
	.align	4


	//----- nvinfo : EIATTR_REGCOUNT
	.align		4
        /*0000*/ 	.byte	0x04, 0x2f
        /*0002*/ 	.short	(.L_2 - .L_1)
	.align		4
.L_1:
        /*0004*/ 	.word	index@(_Z7dotprodPiS_S_i)
        /*0008*/ 	.word	0x00000018


	//----- nvinfo : EIATTR_FRAME_SIZE
	.align		4
.L_2:
        /*000c*/ 	.byte	0x04, 0x11
        /*000e*/ 	.short	(.L_4 - .L_3)
	.align		4
.L_3:
        /*0010*/ 	.word	index@(_Z7dotprodPiS_S_i)
        /*0014*/ 	.word	0x00000008


	//----- nvinfo : EIATTR_MIN_STACK_SIZE
	.align		4
.L_4:
        /*0018*/ 	.byte	0x04, 0x12
        /*001a*/ 	.short	(.L_6 - .L_5)
	.align		4
.L_5:
        /*001c*/ 	.word	index@(_Z7dotprodPiS_S_i)
        /*0020*/ 	.word	0x00000008
.L_6:


//--------------------- .nv.compat                --------------------------
	.section	.nv.compat,"",@"SHT_CUDA_COMPAT_INFO"
	.align	4
        /*0000*/ 	.byte	0x02, 0x09, 0x00, 0x00, 0x02, 0x02, 0x01, 0x00, 0x02, 0x05, 0x05, 0x00, 0x03, 0x07, 0x01, 0x01
        /*0010*/ 	.byte	0x02, 0x03, 0x00, 0x00, 0x02, 0x06, 0x01, 0x00, 0x04, 0x0b, 0x08, 0x00, 0x09, 0x00, 0x00, 0x00
        /*0020*/ 	.byte	0x00, 0x00, 0x00, 0x00


//--------------------- .nv.info._Z7dotprodPiS_S_i --------------------------
	.section	.nv.info._Z7dotprodPiS_S_i,"",@"SHT_CUDA_INFO"
	.sectionflags	@""
	.align	4


	//----- nvinfo : EIATTR_CUDA_API_VERSION
	.align		4
        /*0000*/ 	.byte	0x04, 0x37
        /*0002*/ 	.short	(.L_8 - .L_7)
.L_7:
        /*0004*/ 	.word	0x00000082


	//----- nvinfo : EIATTR_KPARAM_INFO
	.align		4
.L_8:
        /*0008*/ 	.byte	0x04, 0x17
        /*000a*/ 	.short	(.L_10 - .L_9)
.L_9:
        /*000c*/ 	.word	0x00000000
        /*0010*/ 	.short	0x0003
        /*0012*/ 	.short	0x0018
        /*0014*/ 	.byte	0x00, 0xf0, 0x11, 0x00


	//----- nvinfo : EIATTR_KPARAM_INFO
	.align		4
.L_10:
        /*0018*/ 	.byte	0x04, 0x17
        /*001a*/ 	.short	(.L_12 - .L_11)
.L_11:
        /*001c*/ 	.word	0x00000000
        /*0020*/ 	.short	0x0002
        /*0022*/ 	.short	0x0010
        /*0024*/ 	.byte	0x00, 0xf5, 0x21, 0x00


	//----- nvinfo : EIATTR_KPARAM_INFO
	.align		4
.L_12:
        /*0028*/ 	.byte	0x04, 0x17
        /*002a*/ 	.short	(.L_14 - .L_13)
.L_13:
        /*002c*/ 	.word	0x00000000
        /*0030*/ 	.short	0x0001
        /*0032*/ 	.short	0x0008
        /*0034*/ 	.byte	0x00, 0xf5, 0x21, 0x00


	//----- nvinfo : EIATTR_KPARAM_INFO
	.align		4
.L_14:
        /*0038*/ 	.byte	0x04, 0x17
        /*003a*/ 	.short	(.L_16 - .L_15)
.L_15:
        /*003c*/ 	.word	0x00000000
        /*0040*/ 	.short	0x0000
        /*0042*/ 	.short	0x0000
        /*0044*/ 	.byte	0x00, 0xf5, 0x21, 0x00


	//----- nvinfo : EIATTR_SPARSE_MMA_MASK
	.align		4
.L_16:
        /*0048*/ 	.byte	0x03, 0x50
        /*004a*/ 	.short	0x0000


	//----- nvinfo : EIATTR_MAXREG_COUNT
	.align		4
        /*004c*/ 	.byte	0x03, 0x1b
        /*004e*/ 	.short	0x00ff


	//----- nvinfo : EIATTR_NUM_BARRIERS
	.align		4
        /*0050*/ 	.byte	0x02, 0x4c
        /*0052*/ 	.byte	0x01
	.zero		1


	//----- nvinfo : EIATTR_EXTERNS
	.align		4
        /*0054*/ 	.byte	0x04, 0x0f
        /*0056*/ 	.short	(.L_18 - .L_17)


	//   ....[0]....
	.align		4
.L_17:
        /*0058*/ 	.word	index@(vprintf)


	//----- nvinfo : EIATTR_MERCURY_ISA_VERSION
	.align		4
.L_18:
        /*005c*/ 	.byte	0x03, 0x5f
        /*005e*/ 	.short	0x0101


	//----- nvinfo : EIATTR_VRC_CTA_INIT_COUNT
	.align		4
        /*0060*/ 	.byte	0x02, 0x4a
	.zero		1
	.zero		1


	//----- nvinfo : EIATTR_SYSCALL_OFFSETS
	.align		4
        /*0064*/ 	.byte	0x04, 0x46
        /*0066*/ 	.short	(.L_20 - .L_19)


	//   ....[0]....
.L_19:
        /*0068*/ 	.word	0x00000250


	//----- nvinfo : EIATTR_EXIT_INSTR_OFFSETS
	.align		4
.L_20:
        /*006c*/ 	.byte	0x04, 0x1c
        /*006e*/ 	.short	(.L_22 - .L_21)


	//   ....[0]....
.L_21:
        /*0070*/ 	.word	0x00000260


	//----- nvinfo : EIATTR_CBANK_PARAM_SIZE
	.align		4
.L_22:
        /*0074*/ 	.byte	0x03, 0x19
        /*0076*/ 	.short	0x001c


	//----- nvinfo : EIATTR_PARAM_CBANK
	.align		4
        /*0078*/ 	.byte	0x04, 0x0a
        /*007a*/ 	.short	(.L_24 - .L_23)
	.align		4
.L_23:
        /*007c*/ 	.word	index@(.nv.constant0._Z7dotprodPiS_S_i)
        /*0080*/ 	.short	0x0380
        /*0082*/ 	.short	0x001c


	//----- nvinfo : EIATTR_SW_WAR
	.align		4
.L_24:
        /*0084*/ 	.byte	0x04, 0x36
        /*0086*/ 	.short	(.L_26 - .L_25)
.L_25:
        /*0088*/ 	.word	0x00000008
.L_26:


//--------------------- .nv.callgraph             --------------------------
	.section	.nv.callgraph,"",@"SHT_CUDA_CALLGRAPH"
	.align	4
	.sectionentsize	8
	.align		4
        /*0000*/ 	.word	0x00000000
	.align		4
        /*0004*/ 	.word	0xffffffff
	.align		4
        /*0008*/ 	.word	index@(_Z7dotprodPiS_S_i)
	.align		4
        /*000c*/ 	.word	index@(vprintf)
	.align		4
        /*0010*/ 	.word	0x00000000
	.align		4
        /*0014*/ 	.word	0xfffffffe
	.align		4
        /*0018*/ 	.word	0x00000000
	.align		4
        /*001c*/ 	.word	0xfffffffd
	.align		4
        /*0020*/ 	.word	0x00000000
	.align		4
        /*0024*/ 	.word	0xfffffffc


//--------------------- .nv.constant4             --------------------------
	.section	.nv.constant4,"a",@progbits
	.align	8
	.align		8
.nv.constant4:
        /*0000*/ 	.dword	vprintf
	.align		8
        /*0008*/ 	.dword	$str


//--------------------- .text._Z7dotprodPiS_S_i   --------------------------
	.section	.text._Z7dotprodPiS_S_i,"ax",@progbits
	.align	128
        .global         _Z7dotprodPiS_S_i
        .type           _Z7dotprodPiS_S_i,@function
        .size           _Z7dotprodPiS_S_i,(.L_x_2 - _Z7dotprodPiS_S_i)
        .other          _Z7dotprodPiS_S_i,@"STO_CUDA_ENTRY STV_DEFAULT"
_Z7dotprodPiS_S_i:
.text._Z7dotprodPiS_S_i:
[----:B------:R-:W0:Y:S01]  /*0000*/  LDC R1, c[0x0][0x37c] ;  /* 0x0000df00ff017b82 */ /* 0x000e220000000800 */
[----:B------:R-:W1:Y:S01]  /*0010*/  S2R R11, SR_TID.X ;  /* 0x00000000000b7919 */ /* 0x000e620000002100 */
[----:B------:R-:W1:Y:S06]  /*0020*/  LDCU UR6, c[0x0][0x398] ;  /* 0x00007300ff0677ac */ /* 0x000e6c0008000800 */
[----:B------:R-:W2:Y:S01]  /*0030*/  LDC.64 R2, c[0x0][0x380] ;  /* 0x0000e000ff027b82 */ /* 0x000ea20000000a00 */
[----:B0-----:R-:W-:Y:S01]  /*0040*/  IADD3 R1, PT, PT, R1, -0x8, RZ ;  /* 0xfffffff801017810 */ /* 0x001fe20007ffe0ff */
[----:B------:R-:W0:Y:S06]  /*0050*/  LDCU.64 UR4, c[0x0][0x358] ;  /* 0x00006b00ff0477ac */ /* 0x000e2c0008000a00 */
[----:B------:R-:W3:Y:S01]  /*0060*/  LDC.64 R6, c[0x0][0x388] ;  /* 0x0000e200ff067b82 */ /* 0x000ee20000000a00 */
[----:B-1----:R-:W-:Y:S01]  /*0070*/  ISETP.GE.AND P0, PT, R11, UR6, PT ;  /* 0x000000060b007c0c */ /* 0x002fe2000bf06270 */
[----:B------:R-:W1:-:S12]  /*0080*/  LDCU.64 UR6, c[0x4][0x8] ;  /* 0x01000100ff0677ac */ /* 0x000e580008000a00 */
[C---:B--2---:R-:W-:Y:S01]  /*0090*/  @!P0 IMAD.WIDE.U32 R2, R11.reuse, 0x4, R2 ;  /* 0x000000040b028825 */ /* 0x044fe200078e0002 */
[----:B------:R-:W2:Y:S03]  /*00a0*/  @!P0 LDC.64 R8, c[0x0][0x390] ;  /* 0x0000e400ff088b82 */ /* 0x000ea60000000a00 */
[C---:B---3--:R-:W-:Y:S01]  /*00b0*/  @!P0 IMAD.WIDE.U32 R6, R11.reuse, 0x4, R6 ;  /* 0x000000040b068825 */ /* 0x048fe200078e0006 */
[----:B0-----:R-:W3:Y:S04]  /*00c0*/  @!P0 LDG.E R0, desc[UR4][R2.64] ;  /* 0x0000000402008981 */ /* 0x001ee8000c1e1900 */
[----:B------:R-:W3:Y:S01]  /*00d0*/  @!P0 LDG.E R5, desc[UR4][R6.64] ;  /* 0x0000000406058981 */ /* 0x000ee2000c1e1900 */
[----:B--2---:R-:W-:-:S04]  /*00e0*/  @!P0 IMAD.WIDE.U32 R8, R11, 0x4, R8 ;  /* 0x000000040b088825 */ /* 0x004fc800078e0008 */
[----:B---3--:R-:W-:-:S05]  /*00f0*/  @!P0 IMAD R11, R0, R5, RZ ;  /* 0x00000005000b8224 */ /* 0x008fca00078e02ff */
[----:B------:R-:W-:Y:S04]  /*0100*/  @!P0 STG.E desc[UR4][R8.64], R11 ;  /* 0x0000000b08008986 */ /* 0x000fe8000c101904 */
[----:B------:R0:W2:Y:S04]  /*0110*/  @!P0 LDG.E R0, desc[UR4][R2.64] ;  /* 0x0000000402008981 */ /* 0x0000a8000c1e1900 */
[----:B------:R-:W2:Y:S01]  /*0120*/  @!P0 LDG.E R13, desc[UR4][R6.64] ;  /* 0x00000004060d8981 */ /* 0x000ea2000c1e1900 */
[----:B------:R-:W3:Y:S01]  /*0130*/  S2UR UR5, SR_CgaCtaId ;  /* 0x00000000000579c3 */ /* 0x000ee20000008800 */
[----:B------:R-:W-:Y:S01]  /*0140*/  UMOV UR4, 0x400 ;  /* 0x0000040000047882 */ /* 0x000fe20000000000 */
[----:B------:R-:W-:-:S02]  /*0150*/  HFMA2 R5, -RZ, RZ, 0, 0 ;  /* 0x00000000ff057431 */ /* 0x000fc400000001ff */
[----:B-1----:R-:W-:Y:S01]  /*0160*/  IMAD.U32 R4, RZ, RZ, UR6 ;  /* 0x00000006ff047e24 */ /* 0x002fe2000f8e00ff */
[----:B0-----:R-:W-:-:S06]  /*0170*/  MOV R2, 0x0 ;  /* 0x0000000000027802 */ /* 0x001fcc0000000f00 */
[----:B------:R-:W0:Y:S01]  /*0180*/  LDC.64 R2, c[0x4][R2] ;  /* 0x0100000002027b82 */ /* 0x000e220000000a00 */
[----:B---3--:R-:W-:Y:S01]  /*0190*/  ULEA UR4, UR5, UR4, 0x18 ;  /* 0x0000000405047291 */ /* 0x008fe2000f8ec0ff */
[----:B------:R-:W1:Y:S01]  /*01a0*/  LDCU UR5, c[0x0][0x2fc] ;  /* 0x00005f80ff0577ac */ /* 0x000e620008000800 */
[----:B--2---:R-:W-:-:S07]  /*01b0*/  @!P0 IMAD R5, R0, R13, RZ ;  /* 0x0000000d00058224 */ /* 0x004fce00078e02ff */
[----:B------:R2:W-:Y:S01]  /*01c0*/  STS [UR4], R5 ;  /* 0x00000005ff007988 */ /* 0x0005e20008000804 */
[----:B------:R-:W-:Y:S01]  /*01d0*/  BAR.SYNC.DEFER_BLOCKING 0x0 ;  /* 0x0000000000007b1d */ /* 0x000fe20000010000 */
[----:B--2---:R-:W-:-:S05]  /*01e0*/  MOV R5, UR7 ;  /* 0x0000000700057c02 */ /* 0x004fca0008000f00 */
[----:B------:R-:W2:Y:S01]  /*01f0*/  LDS R0, [UR4] ;  /* 0x00000004ff007984 */ /* 0x000ea20008000800 */
[----:B------:R-:W3:Y:S02]  /*0200*/  LDCU UR4, c[0x0][0x2f8] ;  /* 0x00005f00ff0477ac */ /* 0x000ee40008000800 */
[----:B---3--:R-:W-:-:S05]  /*0210*/  IADD3 R6, P0, PT, R1, UR4, RZ ;  /* 0x0000000401067c10 */ /* 0x008fca000ff1e0ff */
[----:B-1----:R-:W-:Y:S01]  /*0220*/  IMAD.X R7, RZ, RZ, UR5, P0 ;  /* 0x00000005ff077e24 */ /* 0x002fe200080e06ff */
[----:B0-2---:R1:W-:Y:S07]  /*0230*/  STL [R1], R0 ;  /* 0x0000000001007387 */ /* 0x0053ee0000100800 */
[----:B------:R-:W-:-:S07]  /*0240*/  LEPC R20, `(.L_x_0) ;  /* 0x000000001014794e */ /* 0x000fce0000000000 */
[----:B-1----:R-:W-:Y:S05]  /*0250*/  CALL.ABS.NOINC R2 ;  /* 0x0000000002007343 */ /* 0x002fea0003c00000 */
.L_x_0:
[----:B------:R-:W-:Y:S05]  /*0260*/  EXIT ;  /* 0x000000000000794d */ /* 0x000fea0003800000 */
.L_x_1:
[----:B------:R-:W-:-:S00]  /*0270*/  BRA `(.L_x_1) ;  /* 0xfffffffc00fc7947 */ /* 0x000fc0000383ffff */
[----:B------:R-:W-:-:S00]  /*0280*/  NOP ;  /* 0x0000000000007918 */ /* 0x000fc00000000000 */
[----:B------:R-:W-:-:S00]  /*0290*/  NOP ;  /* 0x0000000000007918 */ /* 0x000fc00000000000 */
[----:B------:R-:W-:-:S00]  /*02a0*/  NOP ;  /* 0x0000000000007918 */ /* 0x000fc00000000000 */
[----:B------:R-:W-:-:S00]  /*02b0*/  NOP ;  /* 0x0000000000007918 */ /* 0x000fc00000000000 */
[----:B------:R-:W-:-:S00]  /*02c0*/  NOP ;  /* 0x0000000000007918 */ /* 0x000fc00000000000 */
[----:B------:R-:W-:-:S00]  /*02d0*/  NOP ;  /* 0x0000000000007918 */ /* 0x000fc00000000000 */
[----:B------:R-:W-:-:S00]  /*02e0*/  NOP ;  /* 0x0000000000007918 */ /* 0x000fc00000000000 */
[----:B------:R-:W-:-:S00]  /*02f0*/  NOP ;  /* 0x0000000000007918 */ /* 0x000fc00000000000 */
.L_x_2:


//--------------------- .nv.global.init           --------------------------
	.section	.nv.global.init,"aw",@progbits
.nv.global.init:
	.type		$str,@object
	.size		$str,(.L_0 - $str)
$str:
        /*0000*/ 	.byte	0x64, 0x20, 0x3d, 0x20, 0x25, 0x64, 0x0a, 0x00
.L_0:


//--------------------- .nv.shared._Z7dotprodPiS_S_i --------------------------
	.section	.nv.shared._Z7dotprodPiS_S_i,"aw",@nobits
	.sectionflags	@""
	.align	4
.nv.shared._Z7dotprodPiS_S_i:
	.zero		1028


//--------------------- .nv.shared.reserved.0     --------------------------
	.section	.nv.shared.reserved.0,"aw",@nobits
	.weak		__nv_reservedSMEM_offset_0_alias
	.size		__nv_reservedSMEM_offset_0_alias, 0, 64
	.other		__nv_reservedSMEM_offset_0_alias,@"STO_CUDA_RESERVED_SHARED STV_DEFAULT"
__nv_reservedSMEM_offset_0_alias:
	.zero		0
	.zero		64


//--------------------- .nv.constant0._Z7dotprodPiS_S_i --------------------------
	.section	.nv.constant0._Z7dotprodPiS_S_i,"a",@progbits
	.sectionflags	@""
	.align	4
.nv.constant0._Z7dotprodPiS_S_i:
	.zero		924


//--------------------- SYMBOLS --------------------------

	.type		.nv.reservedSmem.offset0,@object
	.size		.nv.reservedSmem.offset0,0x4
	.type		.nv.reservedSmem.cap,@object
	.size		.nv.reservedSmem.cap,0x4
	.type		vprintf,@function
